//
// Generated by NVIDIA NVVM Compiler
//
// Compiler Build ID: CL-36424714
// Cuda compilation tools, release 13.0, V13.0.88
// Based on NVVM 20.0.0
//

.version 9.0
.target sm_100
.address_size 64

	// .globl	_Z19add_constant_kernelPfi

.visible .entry _Z19add_constant_kernelPfi(
	.param .u64 .ptr .align 1 _Z19add_constant_kernelPfi_param_0,
	.param .u32 _Z19add_constant_kernelPfi_param_1
)
{
	.reg .pred 	%p<7>;
	.reg .b32 	%r<31>;
	.reg .b32 	%f<12>;
	.reg .b64 	%rd<11>;

	ld.param.u64 	%rd2, [_Z19add_constant_kernelPfi_param_0];
	ld.param.u32 	%r12, [_Z19add_constant_kernelPfi_param_1];
	cvta.to.global.u64 	%rd1, %rd2;
	mov.u32 	%r13, %ctaid.x;
	mov.u32 	%r14, %ntid.x;
	mov.u32 	%r15, %tid.x;
	mad.lo.s32 	%r29, %r13, %r14, %r15;
	mov.u32 	%r16, %nctaid.x;
	mul.lo.s32 	%r2, %r14, %r16;
	setp.ge.s32 	%p1, %r29, %r12;
	@%p1 bra 	$L__BB0_7;
	cvt.rn.f32.s32 	%f1, %r12;
	add.s32 	%r17, %r29, %r2;
	max.s32 	%r18, %r12, %r17;
	setp.lt.s32 	%p2, %r17, %r12;
	selp.u32 	%r19, 1, 0, %p2;
	add.s32 	%r20, %r17, %r19;
	sub.s32 	%r21, %r18, %r20;
	div.u32 	%r22, %r21, %r2;
	add.s32 	%r3, %r22, %r19;
	and.b32  	%r23, %r3, 3;
	setp.eq.s32 	%p3, %r23, 3;
	@%p3 bra 	$L__BB0_4;
	add.s32 	%r24, %r3, 1;
	and.b32  	%r25, %r24, 3;
	neg.s32 	%r27, %r25;
$L__BB0_3:
	.pragma "nounroll";
	mul.wide.s32 	%rd3, %r29, 4;
	add.s64 	%rd4, %rd1, %rd3;
	ld.global.f32 	%f2, [%rd4];
	add.f32 	%f3, %f2, %f1;
	st.global.f32 	[%rd4], %f3;
	add.s32 	%r29, %r29, %r2;
	add.s32 	%r27, %r27, 1;
	setp.ne.s32 	%p4, %r27, 0;
	@%p4 bra 	$L__BB0_3;
$L__BB0_4:
	setp.lt.u32 	%p5, %r3, 3;
	@%p5 bra 	$L__BB0_7;
	mul.wide.s32 	%rd7, %r2, 4;
	shl.b32 	%r26, %r2, 2;
$L__BB0_6:
	mul.wide.s32 	%rd5, %r29, 4;
	add.s64 	%rd6, %rd1, %rd5;
	ld.global.f32 	%f4, [%rd6];
	add.f32 	%f5, %f4, %f1;
	st.global.f32 	[%rd6], %f5;
	add.s64 	%rd8, %rd6, %rd7;
	ld.global.f32 	%f6, [%rd8];
	add.f32 	%f7, %f6, %f1;
	st.global.f32 	[%rd8], %f7;
	add.s64 	%rd9, %rd8, %rd7;
	ld.global.f32 	%f8, [%rd9];
	add.f32 	%f9, %f8, %f1;
	st.global.f32 	[%rd9], %f9;
	add.s64 	%rd10, %rd9, %rd7;
	ld.global.f32 	%f10, [%rd10];
	add.f32 	%f11, %f10, %f1;
	st.global.f32 	[%rd10], %f11;
	add.s32 	%r29, %r26, %r29;
	setp.lt.s32 	%p6, %r29, %r12;
	@%p6 bra 	$L__BB0_6;
$L__BB0_7:
	ret;

}


// ===== COMPILED SASS (sm_100) =====

	.target	sm_100

	.elftype	@"ET_EXEC"


//--------------------- .note.nv.tkinfo           --------------------------
	.section	.note.nv.tkinfo,"",@"SHT_NOTE"
	.sectionflags	@"SHF_NOTE_NV_TKINFO"
	.tkinfo
        /*0018*/ 	.word	0x00000002
        /*0030*/ 	.string	""
        /*0030*/ 	.string	"ptxas"
        /*0030*/ 	.string	"Cuda compilation tools, release 13.0, V13.0.88"
        /*0030*/ 	.string	"Build cuda_13.0.r13.0/compiler.36424714_0"
        /*0030*/ 	.string	"-arch sm_100 -m 64 "



//--------------------- .note.nv.cuinfo           --------------------------
	.section	.note.nv.cuinfo,"",@"SHT_NOTE"
	.sectionflags	@"SHF_NOTE_NV_CUINFO"
        /*0018*/ 	.short	0x0002
        /*001a*/ 	.short	0x0064
        /*001c*/ 	.short	0x0082
	.zero		2


//--------------------- .nv.info                  --------------------------
	.section	.nv.info,"",@"SHT_CUDA_INFO"
	.align	4


	//----- nvinfo : EIATTR_REGCOUNT
	.align		4
        /*0000*/ 	.byte	0x04, 0x2f
        /*0002*/ 	.short	(.L_1 - .L_0)
	.align		4
.L_0:
        /*0004*/ 	.word	index@(_Z19add_constant_kernelPfi)
        /*0008*/ 	.word	0x00000018


	//----- nvinfo : EIATTR_FRAME_SIZE
	.align		4
.L_1:
        /*000c*/ 	.byte	0x04, 0x11
        /*000e*/ 	.short	(.L_3 - .L_2)
	.align		4
.L_2:
        /*0010*/ 	.word	index@(_Z19add_constant_kernelPfi)
        /*0014*/ 	.word	0x00000000


	//----- nvinfo : EIATTR_MIN_STACK_SIZE
	.align		4
.L_3:
        /*0018*/ 	.byte	0x04, 0x12
        /*001a*/ 	.short	(.L_5 - .L_4)
	.align		4
.L_4:
        /*001c*/ 	.word	index@(_Z19add_constant_kernelPfi)
        /*0020*/ 	.word	0x00000000
.L_5:


//--------------------- .nv.compat                --------------------------
	.section	.nv.compat,"",@"SHT_CUDA_COMPAT_INFO"
	.align	4
        /*0000*/ 	.byte	0x02, 0x09, 0x00, 0x00, 0x02, 0x02, 0x01, 0x00, 0x02, 0x05, 0x05, 0x00, 0x03, 0x07, 0x01, 0x01
        /*0010*/ 	.byte	0x02, 0x03, 0x00, 0x00, 0x02, 0x06, 0x01, 0x00, 0x04, 0x0b, 0x08, 0x00, 0x09, 0x00, 0x00, 0x00
        /*0020*/ 	.byte	0x00, 0x00, 0x00, 0x00


//--------------------- .nv.info._Z19add_constant_kernelPfi --------------------------
	.section	.nv.info._Z19add_constant_kernelPfi,"",@"SHT_CUDA_INFO"
	.sectionflags	@""
	.align	4


	//----- nvinfo : EIATTR_CUDA_API_VERSION
	.align		4
        /*0000*/ 	.byte	0x04, 0x37
        /*0002*/ 	.short	(.L_7 - .L_6)
.L_6:
        /*0004*/ 	.word	0x00000082


	//----- nvinfo : EIATTR_KPARAM_INFO
	.align		4
.L_7:
        /*0008*/ 	.byte	0x04, 0x17
        /*000a*/ 	.short	(.L_9 - .L_8)
.L_8:
        /*000c*/ 	.word	0x00000000
        /*0010*/ 	.short	0x0001
        /*0012*/ 	.short	0x0008
        /*0014*/ 	.byte	0x00, 0xf0, 0x11, 0x00


	//----- nvinfo : EIATTR_KPARAM_INFO
	.align		4
.L_9:
        /*0018*/ 	.byte	0x04, 0x17
        /*001a*/ 	.short	(.L_11 - .L_10)
.L_10:
        /*001c*/ 	.word	0x00000000
        /*0020*/ 	.short	0x0000
        /*0022*/ 	.short	0x0000
        /*0024*/ 	.byte	0x00, 0xf5, 0x21, 0x00


	//----- nvinfo : EIATTR_SPARSE_MMA_MASK
	.align		4
.L_11:
        /*0028*/ 	.byte	0x03, 0x50
        /*002a*/ 	.short	0x0000


	//----- nvinfo : EIATTR_MAXREG_COUNT
	.align		4
        /*002c*/ 	.byte	0x03, 0x1b
        /*002e*/ 	.short	0x00ff


	//----- nvinfo : EIATTR_MERCURY_ISA_VERSION
	.align		4
        /*0030*/ 	.byte	0x03, 0x5f
        /*0032*/ 	.short	0x0101


	//----- nvinfo : EIATTR_VRC_CTA_INIT_COUNT
	.align		4
        /*0034*/ 	.byte	0x02, 0x4a
	.zero		1
	.zero		1


	//----- nvinfo : EIATTR_EXIT_INSTR_OFFSETS
	.align		4
        /*0038*/ 	.byte	0x04, 0x1c
        /*003a*/ 	.short	(.L_13 - .L_12)


	//   ....[0]....
.L_12:
        /*003c*/ 	.word	0x00000090


	//   ....[1]....
        /*0040*/ 	.word	0x00000370


	//   ....[2]....
        /*0044*/ 	.word	0x000004b0


	//----- nvinfo : EIATTR_CRS_STACK_SIZE
	.align		4
.L_13:
        /*0048*/ 	.byte	0x04, 0x1e
        /*004a*/ 	.short	(.L_15 - .L_14)
.L_14:
        /*004c*/ 	.word	0x00000000


	//----- nvinfo : EIATTR_CBANK_PARAM_SIZE
	.align		4
.L_15:
        /*0050*/ 	.byte	0x03, 0x19
        /*0052*/ 	.short	0x000c


	//----- nvinfo : EIATTR_PARAM_CBANK
	.align		4
        /*0054*/ 	.byte	0x04, 0x0a
        /*0056*/ 	.short	(.L_17 - .L_16)
	.align		4
.L_16:
        /*0058*/ 	.word	index@(.nv.constant0._Z19add_constant_kernelPfi)
        /*005c*/ 	.short	0x0380
        /*005e*/ 	.short	0x000c


	//----- nvinfo : EIATTR_SW_WAR
	.align		4
.L_17:
        /*0060*/ 	.byte	0x04, 0x36
        /*0062*/ 	.short	(.L_19 - .L_18)
.L_18:
        /*0064*/ 	.word	0x00000008
.L_19:


//--------------------- .nv.callgraph             --------------------------
	.section	.nv.callgraph,"",@"SHT_CUDA_CALLGRAPH"
	.align	4
	.sectionentsize	8
	.align		4
        /*0000*/ 	.word	0x00000000
	.align		4
        /*0004*/ 	.word	0xffffffff
	.align		4
        /*0008*/ 	.word	0x00000000
	.align		4
        /*000c*/ 	.word	0xfffffffe
	.align		4
        /*0010*/ 	.word	0x00000000
	.align		4
        /*0014*/ 	.word	0xfffffffd
	.align		4
        /*0018*/ 	.word	0x00000000
	.align		4
        /*001c*/ 	.word	0xfffffffc


//--------------------- .text._Z19add_constant_kernelPfi --------------------------
	.section	.text._Z19add_constant_kernelPfi,"ax",@progbits
	.align	128
        .global         _Z19add_constant_kernelPfi
        .type           _Z19add_constant_kernelPfi,@function
        .size           _Z19add_constant_kernelPfi,(.L_x_5 - _Z19add_constant_kernelPfi)
        .other          _Z19add_constant_kernelPfi,@"STO_CUDA_ENTRY STV_DEFAULT"
_Z19add_constant_kernelPfi:
.text._Z19add_constant_kernelPfi:
[----:B------:R-:W-:Y:S01]  /*0000*/  LDC R1, c[0x0][0x37c] ;  /* 0x0000df00ff017b82 */ /* 0x000fe20000000800 */
[----:B------:R-:W0:Y:S07]  /*0010*/  S2R R5, SR_TID.X ;  /* 0x0000000000057919 */ /* 0x000e2e0000002100 */
[----:B------:R-:W0:Y:S01]  /*0020*/  S2UR UR4, SR_CTAID.X ;  /* 0x00000000000479c3 */ /* 0x000e220000002500 */
[----:B------:R-:W1:Y:S07]  /*0030*/  LDCU UR6, c[0x0][0x388] ;  /* 0x00007100ff0677ac */ /* 0x000e6e0008000800 */
[----:B------:R-:W0:Y:S01]  /*0040*/  LDC R0, c[0x0][0x360] ;  /* 0x0000d800ff007b82 */ /* 0x000e220000000800 */
[----:B------:R-:W2:Y:S01]  /*0050*/  LDCU UR5, c[0x0][0x370] ;  /* 0x00006e00ff0577ac */ /* 0x000ea20008000800 */
[----:B0-----:R-:W-:-:S02]  /*0060*/  IMAD R5, R0, UR4, R5 ;  /* 0x0000000400057c24 */ /* 0x001fc4000f8e0205 */
[----:B--2---:R-:W-:-:S03]  /*0070*/  IMAD R0, R0, UR5, RZ ;  /* 0x0000000500007c24 */ /* 0x004fc6000f8e02ff */
[----:B-1----:R-:W-:-:S13]  /*0080*/  ISETP.GE.AND P0, PT, R5, UR6, PT ;  /* 0x0000000605007c0c */ /* 0x002fda000bf06270 */
[----:B------:R-:W-:Y:S05]  /*0090*/  @P0 EXIT ;  /* 0x000000000000094d */ /* 0x000fea0003800000 */
[----:B------:R-:W0:Y:S01]  /*00a0*/  I2F.U32.RP R8, R0 ;  /* 0x0000000000087306 */ /* 0x000e220000209000 */
[C---:B------:R-:W-:Y:S01]  /*00b0*/  IADD3 R4, PT, PT, R0.reuse, R5, RZ ;  /* 0x0000000500047210 */ /* 0x040fe20007ffe0ff */
[----:B------:R-:W-:Y:S01]  /*00c0*/  IMAD.MOV R9, RZ, RZ, -R0 ;  /* 0x000000ffff097224 */ /* 0x000fe200078e0a00 */
[----:B------:R-:W-:Y:S01]  /*00d0*/  ISETP.NE.U32.AND P2, PT, R0, RZ, PT ;  /* 0x000000ff0000720c */ /* 0x000fe20003f45070 */
[----:B------:R-:W1:Y:S01]  /*00e0*/  LDCU.64 UR4, c[0x0][0x358] ;  /* 0x00006b00ff0477ac */ /* 0x000e620008000a00 */
[C---:B------:R-:W-:Y:S01]  /*00f0*/  ISETP.GE.AND P0, PT, R4.reuse, UR6, PT ;  /* 0x0000000604007c0c */ /* 0x040fe2000bf06270 */
[----:B------:R-:W-:Y:S01]  /*0100*/  BSSY.RECONVERGENT B0, `(.L_x_0) ;  /* 0x0000026000007945 */ /* 0x000fe20003800200 */
[----:B------:R-:W-:Y:S02]  /*0110*/  VIMNMX R7, PT, PT, R4, UR6, !PT ;  /* 0x0000000604077c48 */ /* 0x000fe4000ffe0100 */
[----:B------:R-:W-:-:S04]  /*0120*/  SEL R6, RZ, 0x1, P0 ;  /* 0x00000001ff067807 */ /* 0x000fc80000000000 */
[----:B------:R-:W-:Y:S01]  /*0130*/  IADD3 R7, PT, PT, R7, -R4, -R6 ;  /* 0x8000000407077210 */ /* 0x000fe20007ffe806 */
[----:B0-----:R-:W0:Y:S02]  /*0140*/  MUFU.RCP R8, R8 ;  /* 0x0000000800087308 */ /* 0x001e240000001000 */
[----:B0-----:R-:W-:-:S06]  /*0150*/  VIADD R2, R8, 0xffffffe ;  /* 0x0ffffffe08027836 */ /* 0x001fcc0000000000 */
[----:B------:R0:W2:Y:S02]  /*0160*/  F2I.FTZ.U32.TRUNC.NTZ R3, R2 ;  /* 0x0000000200037305 */ /* 0x0000a4000021f000 */
[----:B0-----:R-:W-:Y:S02]  /*0170*/  IMAD.MOV.U32 R2, RZ, RZ, RZ ;  /* 0x000000ffff027224 */ /* 0x001fe400078e00ff */
[----:B--2---:R-:W-:-:S04]  /*0180*/  IMAD R9, R9, R3, RZ ;  /* 0x0000000309097224 */ /* 0x004fc800078e02ff */
[----:B------:R-:W-:-:S06]  /*0190*/  IMAD.HI.U32 R8, R3, R9, R2 ;  /* 0x0000000903087227 */ /* 0x000fcc00078e0002 */
[----:B------:R-:W-:-:S05]  /*01a0*/  IMAD.HI.U32 R9, R8, R7, RZ ;  /* 0x0000000708097227 */ /* 0x000fca00078e00ff */
[----:B------:R-:W-:-:S05]  /*01b0*/  IADD3 R2, PT, PT, -R9, RZ, RZ ;  /* 0x000000ff09027210 */ /* 0x000fca0007ffe1ff */
[----:B------:R-:W-:Y:S02]  /*01c0*/  IMAD R7, R0, R2, R7 ;  /* 0x0000000200077224 */ /* 0x000fe400078e0207 */
[----:B------:R-:W0:Y:S03]  /*01d0*/  LDC.64 R2, c[0x0][0x380] ;  /* 0x0000e000ff027b82 */ /* 0x000e260000000a00 */
[----:B------:R-:W-:-:S13]  /*01e0*/  ISETP.GE.U32.AND P0, PT, R7, R0, PT ;  /* 0x000000000700720c */ /* 0x000fda0003f06070 */
[----:B------:R-:W-:Y:S01]  /*01f0*/  @P0 IMAD.IADD R7, R7, 0x1, -R0 ;  /* 0x0000000107070824 */ /* 0x000fe200078e0a00 */
[----:B------:R-:W-:-:S04]  /*0200*/  @P0 IADD3 R9, PT, PT, R9, 0x1, RZ ;  /* 0x0000000109090810 */ /* 0x000fc80007ffe0ff */
[----:B------:R-:W-:-:S13]  /*0210*/  ISETP.GE.U32.AND P1, PT, R7, R0, PT ;  /* 0x000000000700720c */ /* 0x000fda0003f26070 */
[----:B------:R-:W-:Y:S01]  /*0220*/  @P1 VIADD R9, R9, 0x1 ;  /* 0x0000000109091836 */ /* 0x000fe20000000000 */
[----:B------:R-:W-:-:S04]  /*0230*/  @!P2 LOP3.LUT R9, RZ, R0, RZ, 0x33, !PT ;  /* 0x00000000ff09a212 */ /* 0x000fc800078e33ff */
[----:B------:R-:W-:-:S04]  /*0240*/  IADD3 R6, PT, PT, R6, R9, RZ ;  /* 0x0000000906067210 */ /* 0x000fc80007ffe0ff */
[C---:B------:R-:W-:Y:S02]  /*0250*/  LOP3.LUT R4, R6.reuse, 0x3, RZ, 0xc0, !PT ;  /* 0x0000000306047812 */ /* 0x040fe400078ec0ff */
[----:B------:R-:W-:Y:S02]  /*0260*/  ISETP.GE.U32.AND P1, PT, R6, 0x3, PT ;  /* 0x000000030600780c */ /* 0x000fe40003f26070 */
[----:B------:R-:W-:Y:S02]  /*0270*/  ISETP.NE.AND P0, PT, R4, 0x3, PT ;  /* 0x000000030400780c */ /* 0x000fe40003f05270 */
[----:B------:R-:W-:-:S11]  /*0280*/  I2FP.F32.S32 R4, UR6 ;  /* 0x0000000600047c45 */ /* 0x000fd60008201400 */
[----:B01----:R-:W-:Y:S05]  /*0290*/  @!P0 BRA `(.L_x_1) ;  /* 0x0000000000308947 */ /* 0x003fea0003800000 */
[----:B------:R-:W0:Y:S01]  /*02a0*/  LDC.64 R8, c[0x0][0x380] ;  /* 0x0000e000ff087b82 */ /* 0x000e220000000a00 */
[----:B------:R-:W-:-:S05]  /*02b0*/  VIADD R6, R6, 0x1 ;  /* 0x0000000106067836 */ /* 0x000fca0000000000 */
[----:B------:R-:W-:-:S04]  /*02c0*/  LOP3.LUT R6, R6, 0x3, RZ, 0xc0, !PT ;  /* 0x0000000306067812 */ /* 0x000fc800078ec0ff */
[----:B------:R-:W-:-:S07]  /*02d0*/  IADD3 R10, PT, PT, -R6, RZ, RZ ;  /* 0x000000ff060a7210 */ /* 0x000fce0007ffe1ff */
.L_x_2:
[----:B01----:R-:W-:-:S05]  /*02e0*/  IMAD.WIDE R6, R5, 0x4, R8 ;  /* 0x0000000405067825 */ /* 0x003fca00078e0208 */
[----:B------:R-:W2:Y:S01]  /*02f0*/  LDG.E R11, desc[UR4][R6.64] ;  /* 0x00000004060b7981 */ /* 0x000ea2000c1e1900 */
[----:B------:R-:W-:Y:S01]  /*0300*/  VIADD R10, R10, 0x1 ;  /* 0x000000010a0a7836 */ /* 0x000fe20000000000 */
[----:B------:R-:W-:-:S04]  /*0310*/  IADD3 R5, PT, PT, R0, R5, RZ ;  /* 0x0000000500057210 */ /* 0x000fc80007ffe0ff */
[----:B------:R-:W-:Y:S01]  /*0320*/  ISETP.NE.AND P0, PT, R10, RZ, PT ;  /* 0x000000ff0a00720c */ /* 0x000fe20003f05270 */
[----:B--2---:R-:W-:-:S05]  /*0330*/  FADD R11, R4, R11 ;  /* 0x0000000b040b7221 */ /* 0x004fca0000000000 */
[----:B------:R1:W-:Y:S07]  /*0340*/  STG.E desc[UR4][R6.64], R11 ;  /* 0x0000000b06007986 */ /* 0x0003ee000c101904 */
[----:B------:R-:W-:Y:S05]  /*0350*/  @P0 BRA `(.L_x_2) ;  /* 0xfffffffc00e00947 */ /* 0x000fea000383ffff */
.L_x_1:
[----:B------:R-:W-:Y:S05]  /*0360*/  BSYNC.RECONVERGENT B0 ;  /* 0x0000000000007941 */ /* 0x000fea0003800200 */
.L_x_0:
[----:B------:R-:W-:Y:S05]  /*0370*/  @!P1 EXIT ;  /* 0x000000000000994d */ /* 0x000fea0003800000 */
.L_x_3:
[----:B0-----:R-:W-:-:S05]  /*0380*/  IMAD.WIDE R12, R5, 0x4, R2 ;  /* 0x00000004050c7825 */ /* 0x001fca00078e0202 */
[----:B-1----:R-:W2:Y:S02]  /*0390*/  LDG.E R7, desc[UR4][R12.64] ;  /* 0x000000040c077981 */ /* 0x002ea4000c1e1900 */
[----:B--2---:R-:W-:Y:S01]  /*03a0*/  FADD R15, R4, R7 ;  /* 0x00000007040f7221 */ /* 0x004fe20000000000 */
[----:B------:R-:W-:-:S04]  /*03b0*/  IMAD.WIDE R6, R0, 0x4, R12 ;  /* 0x0000000400067825 */ /* 0x000fc800078e020c */
[----:B------:R0:W-:Y:S04]  /*03c0*/  STG.E desc[UR4][R12.64], R15 ;  /* 0x0000000f0c007986 */ /* 0x0001e8000c101904 */
[----:B------:R-:W2:Y:S02]  /*03d0*/  LDG.E R9, desc[UR4][R6.64] ;  /* 0x0000000406097981 */ /* 0x000ea4000c1e1900 */
[----:B--2---:R-:W-:Y:S01]  /*03e0*/  FADD R17, R4, R9 ;  /* 0x0000000904117221 */ /* 0x004fe20000000000 */
[----:B------:R-:W-:-:S04]  /*03f0*/  IMAD.WIDE R8, R0, 0x4, R6 ;  /* 0x0000000400087825 */ /* 0x000fc800078e0206 */
[----:B------:R0:W-:Y:S04]  /*0400*/  STG.E desc[UR4][R6.64], R17 ;  /* 0x0000001106007986 */ /* 0x0001e8000c101904 */
[----:B------:R-:W2:Y:S02]  /*0410*/  LDG.E R11, desc[UR4][R8.64] ;  /* 0x00000004080b7981 */ /* 0x000ea4000c1e1900 */
[----:B--2---:R-:W-:Y:S01]  /*0420*/  FADD R19, R4, R11 ;  /* 0x0000000b04137221 */ /* 0x004fe20000000000 */
[----:B------:R-:W-:-:S04]  /*0430*/  IMAD.WIDE R10, R0, 0x4, R8 ;  /* 0x00000004000a7825 */ /* 0x000fc800078e0208 */
[----:B------:R0:W-:Y:S04]  /*0440*/  STG.E desc[UR4][R8.64], R19 ;  /* 0x0000001308007986 */ /* 0x0001e8000c101904 */
[----:B------:R-:W2:Y:S01]  /*0450*/  LDG.E R21, desc[UR4][R10.64] ;  /* 0x000000040a157981 */ /* 0x000ea2000c1e1900 */
[----:B------:R-:W-:-:S04]  /*0460*/  LEA R5, R0, R5, 0x2 ;  /* 0x0000000500057211 */ /* 0x000fc800078e10ff */
[----:B------:R-:W-:Y:S01]  /*0470*/  ISETP.GE.AND P0, PT, R5, UR6, PT ;  /* 0x0000000605007c0c */ /* 0x000fe2000bf06270 */
[----:B--2---:R-:W-:-:S05]  /*0480*/  FADD R21, R4, R21 ;  /* 0x0000001504157221 */ /* 0x004fca0000000000 */
[----:B------:R0:W-:Y:S07]  /*0490*/  STG.E desc[UR4][R10.64], R21 ;  /* 0x000000150a007986 */ /* 0x0001ee000c101904 */
[----:B------:R-:W-:Y:S05]  /*04a0*/  @!P0 BRA `(.L_x_3) ;  /* 0xfffffffc00b48947 */ /* 0x000fea000383ffff */
[----:B------:R-:W-:Y:S05]  /*04b0*/  EXIT ;  /* 0x000000000000794d */ /* 0x000fea0003800000 */
.L_x_4:
[----:B------:R-:W-:-:S00]  /*04c0*/  BRA `(.L_x_4) ;  /* 0xfffffffc00fc7947 */ /* 0x000fc0000383ffff */
[----:B------:R-:W-:-:S00]  /*04d0*/  NOP ;  /* 0x0000000000007918 */ /* 0x000fc00000000000 */
        /* <DEDUP_REMOVED lines=10> */
.L_x_5:


//--------------------- .nv.shared.reserved.0     --------------------------
	.section	.nv.shared.reserved.0,"aw",@nobits
	.weak		__nv_reservedSMEM_offset_0_alias
	.size		__nv_reservedSMEM_offset_0_alias, 0, 64
	.other		__nv_reservedSMEM_offset_0_alias,@"STO_CUDA_RESERVED_SHARED STV_DEFAULT"
__nv_reservedSMEM_offset_0_alias:
	.zero		0
	.zero		64


//--------------------- .nv.constant0._Z19add_constant_kernelPfi --------------------------
	.section	.nv.constant0._Z19add_constant_kernelPfi,"a",@progbits
	.sectionflags	@""
	.align	4
.nv.constant0._Z19add_constant_kernelPfi:
	.zero		908


//--------------------- SYMBOLS --------------------------

	.type		.nv.reservedSmem.offset0,@object
	.size		.nv.reservedSmem.offset0,0x4
